//
// Generated by NVIDIA NVVM Compiler
//
// Compiler Build ID: CL-36424714
// Cuda compilation tools, release 13.0, V13.0.88
// Based on NVVM 20.0.0
//

.version 9.0
.target sm_100
.address_size 64

	// .globl	_Z7test_01v
.extern .func  (.param .b32 func_retval0) vprintf
(
	.param .b64 vprintf_param_0,
	.param .b64 vprintf_param_1
)
;
.global .align 1 .b8 $str[63] = {10, 84, 104, 101, 32, 66, 108, 111, 99, 107, 32, 73, 68, 32, 105, 115, 32, 37, 100, 32, 45, 45, 45, 32, 84, 104, 101, 32, 84, 104, 114, 101, 97, 100, 32, 73, 68, 32, 105, 115, 32, 37, 100, 32, 45, 45, 45, 32, 84, 104, 101, 32, 119, 97, 114, 112, 32, 73, 68, 32, 37, 100};

.visible .entry _Z7test_01v()
{
	.local .align 8 .b8 	__local_depot0[16];
	.reg .b64 	%SP;
	.reg .b64 	%SPL;
	.reg .b32 	%r<6>;
	.reg .b64 	%rd<5>;

	mov.u64 	%SPL, __local_depot0;
	cvta.local.u64 	%SP, %SPL;
	add.u64 	%rd1, %SP, 0;
	add.u64 	%rd2, %SPL, 0;
	mov.u32 	%r1, %tid.x;
	shr.u32 	%r2, %r1, 5;
	mov.u32 	%r3, %ctaid.x;
	st.local.v2.u32 	[%rd2], {%r3, %r1};
	st.local.u32 	[%rd2+8], %r2;
	mov.u64 	%rd3, $str;
	cvta.global.u64 	%rd4, %rd3;
	{ // callseq 0, 0
	.param .b64 param0;
	st.param.b64 	[param0], %rd4;
	.param .b64 param1;
	st.param.b64 	[param1], %rd1;
	.param .b32 retval0;
	call.uni (retval0), 
	vprintf, 
	(
	param0, 
	param1
	);
	ld.param.b32 	%r4, [retval0];
	} // callseq 0
	ret;

}


// ===== COMPILED SASS (sm_100) =====

	.target	sm_100

	.elftype	@"ET_EXEC"


//--------------------- .note.nv.tkinfo           --------------------------
	.section	.note.nv.tkinfo,"",@"SHT_NOTE"
	.sectionflags	@"SHF_NOTE_NV_TKINFO"
	.tkinfo
        /*0018*/ 	.word	0x00000002
        /*0030*/ 	.string	""
        /*0030*/ 	.string	"ptxas"
        /*0030*/ 	.string	"Cuda compilation tools, release 13.0, V13.0.88"
        /*0030*/ 	.string	"Build cuda_13.0.r13.0/compiler.36424714_0"
        /*0030*/ 	.string	"-arch sm_100 -m 64 "



//--------------------- .note.nv.cuinfo           --------------------------
	.section	.note.nv.cuinfo,"",@"SHT_NOTE"
	.sectionflags	@"SHF_NOTE_NV_CUINFO"
        /*0018*/ 	.short	0x0002
        /*001a*/ 	.short	0x0064
        /*001c*/ 	.short	0x0082
	.zero		2


//--------------------- .nv.info                  --------------------------
	.section	.nv.info,"",@"SHT_CUDA_INFO"
	.align	4


	//----- nvinfo : EIATTR_REGCOUNT
	.align		4
        /*0000*/ 	.byte	0x04, 0x2f
        /*0002*/ 	.short	(.L_2 - .L_1)
	.align		4
.L_1:
        /*0004*/ 	.word	index@(_Z7test_01v)
        /*0008*/ 	.word	0x00000018


	//----- nvinfo : EIATTR_FRAME_SIZE
	.align		4
.L_2:
        /*000c*/ 	.byte	0x04, 0x11
        /*000e*/ 	.short	(.L_4 - .L_3)
	.align		4
.L_3:
        /*0010*/ 	.word	index@(_Z7test_01v)
        /*0014*/ 	.word	0x00000010


	//----- nvinfo : EIATTR_MIN_STACK_SIZE
	.align		4
.L_4:
        /*0018*/ 	.byte	0x04, 0x12
        /*001a*/ 	.short	(.L_6 - .L_5)
	.align		4
.L_5:
        /*001c*/ 	.word	index@(_Z7test_01v)
        /*0020*/ 	.word	0x00000010
.L_6:


//--------------------- .nv.compat                --------------------------
	.section	.nv.compat,"",@"SHT_CUDA_COMPAT_INFO"
	.align	4
        /*0000*/ 	.byte	0x02, 0x09, 0x00, 0x00, 0x02, 0x02, 0x01, 0x00, 0x02, 0x05, 0x05, 0x00, 0x03, 0x07, 0x01, 0x01
        /*0010*/ 	.byte	0x02, 0x03, 0x00, 0x00, 0x02, 0x06, 0x01, 0x00, 0x04, 0x0b, 0x08, 0x00, 0x09, 0x00, 0x00, 0x00
        /*0020*/ 	.byte	0x00, 0x00, 0x00, 0x00


//--------------------- .nv.info._Z7test_01v      --------------------------
	.section	.nv.info._Z7test_01v,"",@"SHT_CUDA_INFO"
	.sectionflags	@""
	.align	4


	//----- nvinfo : EIATTR_CUDA_API_VERSION
	.align		4
        /*0000*/ 	.byte	0x04, 0x37
        /*0002*/ 	.short	(.L_8 - .L_7)
.L_7:
        /*0004*/ 	.word	0x00000082


	//----- nvinfo : EIATTR_SPARSE_MMA_MASK
	.align		4
.L_8:
        /*0008*/ 	.byte	0x03, 0x50
        /*000a*/ 	.short	0x0000


	//----- nvinfo : EIATTR_MAXREG_COUNT
	.align		4
        /*000c*/ 	.byte	0x03, 0x1b
        /*000e*/ 	.short	0x00ff


	//----- nvinfo : EIATTR_EXTERNS
	.align		4
        /*0010*/ 	.byte	0x04, 0x0f
        /*0012*/ 	.short	(.L_10 - .L_9)


	//   ....[0]....
	.align		4
.L_9:
        /*0014*/ 	.word	index@(vprintf)


	//----- nvinfo : EIATTR_MERCURY_ISA_VERSION
	.align		4
.L_10:
        /*0018*/ 	.byte	0x03, 0x5f
        /*001a*/ 	.short	0x0101


	//----- nvinfo : EIATTR_VRC_CTA_INIT_COUNT
	.align		4
        /*001c*/ 	.byte	0x02, 0x4a
	.zero		1
	.zero		1


	//----- nvinfo : EIATTR_SYSCALL_OFFSETS
	.align		4
        /*0020*/ 	.byte	0x04, 0x46
        /*0022*/ 	.short	(.L_12 - .L_11)


	//   ....[0]....
.L_11:
        /*0024*/ 	.word	0x00000110


	//----- nvinfo : EIATTR_EXIT_INSTR_OFFSETS
	.align		4
.L_12:
        /*0028*/ 	.byte	0x04, 0x1c
        /*002a*/ 	.short	(.L_14 - .L_13)


	//   ....[0]....
.L_13:
        /*002c*/ 	.word	0x00000120


	//----- nvinfo : EIATTR_SW_WAR
	.align		4
.L_14:
        /*0030*/ 	.byte	0x04, 0x36
        /*0032*/ 	.short	(.L_16 - .L_15)
.L_15:
        /*0034*/ 	.word	0x00000008
.L_16:


//--------------------- .nv.callgraph             --------------------------
	.section	.nv.callgraph,"",@"SHT_CUDA_CALLGRAPH"
	.align	4
	.sectionentsize	8
	.align		4
        /*0000*/ 	.word	0x00000000
	.align		4
        /*0004*/ 	.word	0xffffffff
	.align		4
        /*0008*/ 	.word	index@(_Z7test_01v)
	.align		4
        /*000c*/ 	.word	index@(vprintf)
	.align		4
        /*0010*/ 	.word	0x00000000
	.align		4
        /*0014*/ 	.word	0xfffffffe
	.align		4
        /*0018*/ 	.word	0x00000000
	.align		4
        /*001c*/ 	.word	0xfffffffd
	.align		4
        /*0020*/ 	.word	0x00000000
	.align		4
        /*0024*/ 	.word	0xfffffffc


//--------------------- .nv.constant4             --------------------------
	.section	.nv.constant4,"a",@progbits
	.align	8
	.align		8
.nv.constant4:
        /*0000*/ 	.dword	vprintf
	.align		8
        /*0008*/ 	.dword	$str


//--------------------- .text._Z7test_01v         --------------------------
	.section	.text._Z7test_01v,"ax",@progbits
	.align	128
        .global         _Z7test_01v
        .type           _Z7test_01v,@function
        .size           _Z7test_01v,(.L_x_2 - _Z7test_01v)
        .other          _Z7test_01v,@"STO_CUDA_ENTRY STV_DEFAULT"
_Z7test_01v:
.text._Z7test_01v:
[----:B------:R-:W0:Y:S01]  /*0000*/  LDC R1, c[0x0][0x37c] ;  /* 0x0000df00ff017b82 */ /* 0x000e220000000800 */
[----:B------:R-:W1:Y:S01]  /*0010*/  S2R R9, SR_TID.X ;  /* 0x0000000000097919 */ /* 0x000e620000002100 */
[----:B------:R-:W-:Y:S01]  /*0020*/  MOV R2, 0x0 ;  /* 0x0000000000027802 */ /* 0x000fe20000000f00 */
[----:B0-----:R-:W-:Y:S01]  /*0030*/  VIADD R1, R1, 0xfffffff0 ;  /* 0xfffffff001017836 */ /* 0x001fe20000000000 */
[----:B------:R-:W0:Y:S01]  /*0040*/  LDCU UR4, c[0x0][0x2f8] ;  /* 0x00005f00ff0477ac */ /* 0x000e220008000800 */
[----:B------:R-:W2:Y:S03]  /*0050*/  S2R R8, SR_CTAID.X ;  /* 0x0000000000087919 */ /* 0x000ea60000002500 */
[----:B------:R-:W3:Y:S01]  /*0060*/  LDC.64 R2, c[0x4][R2] ;  /* 0x0100000002027b82 */ /* 0x000ee20000000a00 */
[----:B------:R-:W4:Y:S01]  /*0070*/  LDCU.64 UR6, c[0x4][0x8] ;  /* 0x01000100ff0677ac */ /* 0x000f220008000a00 */
[----:B------:R-:W5:Y:S01]  /*0080*/  LDCU UR5, c[0x0][0x2fc] ;  /* 0x00005f80ff0577ac */ /* 0x000f620008000800 */
[----:B0-----:R-:W-:Y:S01]  /*0090*/  IADD3 R6, P0, PT, R1, UR4, RZ ;  /* 0x0000000401067c10 */ /* 0x001fe2000ff1e0ff */
[----:B----4-:R-:W-:-:S02]  /*00a0*/  IMAD.U32 R4, RZ, RZ, UR6 ;  /* 0x00000006ff047e24 */ /* 0x010fc4000f8e00ff */
[----:B------:R-:W-:Y:S02]  /*00b0*/  IMAD.U32 R5, RZ, RZ, UR7 ;  /* 0x00000007ff057e24 */ /* 0x000fe4000f8e00ff */
[----:B-----5:R-:W-:Y:S01]  /*00c0*/  IMAD.X R7, RZ, RZ, UR5, P0 ;  /* 0x00000005ff077e24 */ /* 0x020fe200080e06ff */
[----:B-1----:R-:W-:Y:S01]  /*00d0*/  SHF.R.U32.HI R0, RZ, 0x5, R9 ;  /* 0x00000005ff007819 */ /* 0x002fe20000011609 */
[----:B--2---:R0:W-:Y:S04]  /*00e0*/  STL.64 [R1], R8 ;  /* 0x0000000801007387 */ /* 0x0041e80000100a00 */
[----:B------:R0:W-:Y:S02]  /*00f0*/  STL [R1+0x8], R0 ;  /* 0x0000080001007387 */ /* 0x0001e40000100800 */
[----:B------:R-:W-:-:S07]  /*0100*/  LEPC R20, `(.L_x_0) ;  /* 0x000000001014794e */ /* 0x000fce0000000000 */
[----:B0--3--:R-:W-:Y:S05]  /*0110*/  CALL.ABS.NOINC R2 ;  /* 0x0000000002007343 */ /* 0x009fea0003c00000 */
.L_x_0:
[----:B------:R-:W-:Y:S05]  /*0120*/  EXIT ;  /* 0x000000000000794d */ /* 0x000fea0003800000 */
.L_x_1:
[----:B------:R-:W-:-:S00]  /*0130*/  BRA `(.L_x_1) ;  /* 0xfffffffc00fc7947 */ /* 0x000fc0000383ffff */
[----:B------:R-:W-:-:S00]  /*0140*/  NOP ;  /* 0x0000000000007918 */ /* 0x000fc00000000000 */
        /* <DEDUP_REMOVED lines=11> */
.L_x_2:


//--------------------- .nv.global.init           --------------------------
	.section	.nv.global.init,"aw",@progbits
.nv.global.init:
	.type		$str,@object
	.size		$str,(.L_0 - $str)
$str:
        /*0000*/ 	.byte	0x0a, 0x54, 0x68, 0x65, 0x20, 0x42, 0x6c, 0x6f, 0x63, 0x6b, 0x20, 0x49, 0x44, 0x20, 0x69, 0x73
        /*0010*/ 	.byte	0x20, 0x25, 0x64, 0x20, 0x2d, 0x2d, 0x2d, 0x20, 0x54, 0x68, 0x65, 0x20, 0x54, 0x68, 0x72, 0x65
        /*0020*/ 	.byte	0x61, 0x64, 0x20, 0x49, 0x44, 0x20, 0x69, 0x73, 0x20, 0x25, 0x64, 0x20, 0x2d, 0x2d, 0x2d, 0x20
        /*0030*/ 	.byte	0x54, 0x68, 0x65, 0x20, 0x77, 0x61, 0x72, 0x70, 0x20, 0x49, 0x44, 0x20, 0x25, 0x64, 0x00
.L_0:


//--------------------- .nv.shared.reserved.0     --------------------------
	.section	.nv.shared.reserved.0,"aw",@nobits
	.weak		__nv_reservedSMEM_offset_0_alias
	.size		__nv_reservedSMEM_offset_0_alias, 0, 64
	.other		__nv_reservedSMEM_offset_0_alias,@"STO_CUDA_RESERVED_SHARED STV_DEFAULT"
__nv_reservedSMEM_offset_0_alias:
	.zero		0
	.zero		64


//--------------------- .nv.constant0._Z7test_01v --------------------------
	.section	.nv.constant0._Z7test_01v,"a",@progbits
	.sectionflags	@""
	.align	4
.nv.constant0._Z7test_01v:
	.zero		896


//--------------------- SYMBOLS --------------------------

	.type		.nv.reservedSmem.offset0,@object
	.size		.nv.reservedSmem.offset0,0x4
	.type		vprintf,@function
